	.headerflags	@"EF_CUDA_TEXMODE_UNIFIED EF_CUDA_64BIT_ADDRESS EF_CUDA_ACCELERATORS EF_CUDA_SM90 EF_CUDA_VIRTUAL_SM(EF_CUDA_SM90)"
	.elftype	@"ET_EXEC"


//--------------------- .nv.info                  --------------------------
	.section	.nv.info,"",@"SHT_CUDA_INFO"
	.align	4


	//----- nvinfo : EIATTR_REGCOUNT
	.align		4
        /*0000*/ 	.byte	0x04, 0x2f
        /*0002*/ 	.short	(.L_2 - .L_1)
	.align		4
.L_1:
        /*0004*/ 	.word	index@(triton_poi_fused__native_batch_norm_legit_41)
        /*0008*/ 	.word	0x00000012


	//----- nvinfo : EIATTR_MIN_STACK_SIZE
	.align		4
.L_2:
        /*000c*/ 	.byte	0x04, 0x12
        /*000e*/ 	.short	(.L_4 - .L_3)
	.align		4
.L_3:
        /*0010*/ 	.word	index@(triton_poi_fused__native_batch_norm_legit_41)
        /*0014*/ 	.word	0x00000000


	//----- nvinfo : EIATTR_FRAME_SIZE
	.align		4
.L_4:
        /*0018*/ 	.byte	0x04, 0x11
        /*001a*/ 	.short	(.L_6 - .L_5)
	.align		4
.L_5:
        /*001c*/ 	.word	index@(triton_poi_fused__native_batch_norm_legit_41)
        /*0020*/ 	.word	0x00000000


	//----- nvinfo : EIATTR_MIN_STACK_SIZE
	.align		4
.L_6:
        /*0024*/ 	.byte	0x04, 0x12
        /*0026*/ 	.short	(.L_8 - .L_7)
	.align		4
.L_7:
        /*0028*/ 	.word	index@(triton_poi_fused__native_batch_norm_legit_41)
        /*002c*/ 	.word	0x00000000
.L_8:


//--------------------- .nv.info.triton_poi_fused__native_batch_norm_legit_41 --------------------------
	.section	.nv.info.triton_poi_fused__native_batch_norm_legit_41,"",@"SHT_CUDA_INFO"
	.sectionflags	@""
	.align	4


	//----- nvinfo : EIATTR_CUDA_API_VERSION
	.align		4
        /*0000*/ 	.byte	0x04, 0x37
        /*0002*/ 	.short	(.L_10 - .L_9)
.L_9:
        /*0004*/ 	.word	0x0000007c


	//----- nvinfo : EIATTR_KPARAM_INFO
	.align		4
.L_10:
        /*0008*/ 	.byte	0x04, 0x17
        /*000a*/ 	.short	(.L_12 - .L_11)
.L_11:
        /*000c*/ 	.word	0x00000000
        /*0010*/ 	.short	0x0003
        /*0012*/ 	.short	0x0018
        /*0014*/ 	.byte	0x00, 0xf0, 0x11, 0x00


	//----- nvinfo : EIATTR_KPARAM_INFO
	.align		4
.L_12:
        /*0018*/ 	.byte	0x04, 0x17
        /*001a*/ 	.short	(.L_14 - .L_13)
.L_13:
        /*001c*/ 	.word	0x00000000
        /*0020*/ 	.short	0x0002
        /*0022*/ 	.short	0x0010
        /*0024*/ 	.byte	0x00, 0xf4, 0x21, 0x00


	//----- nvinfo : EIATTR_KPARAM_INFO
	.align		4
.L_14:
        /*0028*/ 	.byte	0x04, 0x17
        /*002a*/ 	.short	(.L_16 - .L_15)
.L_15:
        /*002c*/ 	.word	0x00000000
        /*0030*/ 	.short	0x0001
        /*0032*/ 	.short	0x0008
        /*0034*/ 	.byte	0x00, 0xf4, 0x21, 0x00


	//----- nvinfo : EIATTR_KPARAM_INFO
	.align		4
.L_16:
        /*0038*/ 	.byte	0x04, 0x17
        /*003a*/ 	.short	(.L_18 - .L_17)
.L_17:
        /*003c*/ 	.word	0x00000000
        /*0040*/ 	.short	0x0000
        /*0042*/ 	.short	0x0000
        /*0044*/ 	.byte	0x00, 0xf4, 0x21, 0x00


	//----- nvinfo : EIATTR_SPARSE_MMA_MASK
	.align		4
.L_18:
        /*0048*/ 	.byte	0x03, 0x50
        /*004a*/ 	.short	0x0000


	//----- nvinfo : EIATTR_MAXREG_COUNT
	.align		4
        /*004c*/ 	.byte	0x03, 0x1b
        /*004e*/ 	.short	0x00ff


	//----- nvinfo : EIATTR_EXIT_INSTR_OFFSETS
	.align		4
        /*0050*/ 	.byte	0x04, 0x1c
        /*0052*/ 	.short	(.L_20 - .L_19)


	//   ....[0]....
.L_19:
        /*0054*/ 	.word	0x00000350


	//----- nvinfo : EIATTR_REQNTID
	.align		4
.L_20:
        /*0058*/ 	.byte	0x04, 0x10
        /*005a*/ 	.short	(.L_22 - .L_21)
.L_21:
        /*005c*/ 	.word	0x00000080
        /*0060*/ 	.word	0x00000001
        /*0064*/ 	.word	0x00000001


	//----- nvinfo : EIATTR_CBANK_PARAM_SIZE
	.align		4
.L_22:
        /*0068*/ 	.byte	0x03, 0x19
        /*006a*/ 	.short	0x001c


	//----- nvinfo : EIATTR_PARAM_CBANK
	.align		4
        /*006c*/ 	.byte	0x04, 0x0a
        /*006e*/ 	.short	(.L_24 - .L_23)
	.align		4
.L_23:
        /*0070*/ 	.word	index@(.nv.constant0.triton_poi_fused__native_batch_norm_legit_41)
        /*0074*/ 	.short	0x0210
        /*0076*/ 	.short	0x001c


	//----- nvinfo : EIATTR_SW_WAR
	.align		4
.L_24:
        /*0078*/ 	.byte	0x04, 0x36
        /*007a*/ 	.short	(.L_26 - .L_25)
.L_25:
        /*007c*/ 	.word	0x00000008
.L_26:


//--------------------- .nv.callgraph             --------------------------
	.section	.nv.callgraph,"",@"SHT_CUDA_CALLGRAPH"
	.align	4
	.sectionentsize	8
	.align		4
        /*0000*/ 	.word	0x00000000
	.align		4
        /*0004*/ 	.word	0xffffffff
	.align		4
        /*0008*/ 	.word	0x00000000
	.align		4
        /*000c*/ 	.word	0xfffffffe
	.align		4
        /*0010*/ 	.word	0x00000000
	.align		4
        /*0014*/ 	.word	0xfffffffd
	.align		4
        /*0018*/ 	.word	0x00000000
	.align		4
        /*001c*/ 	.word	0xfffffffc


//--------------------- .nv.constant4             --------------------------
	.section	.nv.constant4,"a",@progbits
	.align	8
	.align		8
.nv.constant4:
        /*0000*/ 	.dword	_$_str


//--------------------- .text.triton_poi_fused__native_batch_norm_legit_41 --------------------------
	.section	.text.triton_poi_fused__native_batch_norm_legit_41,"ax",@progbits
	.align	128
        .global         triton_poi_fused__native_batch_norm_legit_41
        .type           triton_poi_fused__native_batch_norm_legit_41,@function
        .size           triton_poi_fused__native_batch_norm_legit_41,(.L_x_1 - triton_poi_fused__native_batch_norm_legit_41)
        .other          triton_poi_fused__native_batch_norm_legit_41,@"STO_CUDA_ENTRY STV_DEFAULT"
triton_poi_fused__native_batch_norm_legit_41:
.text.triton_poi_fused__native_batch_norm_legit_41:
[----:B------:R-:W-:Y:S01]  /*0000*/  LDC R1, c[0x0][0x28] ;  /* 0x00000a00ff017b82 */ /* 0x000fe20000000800 */
[----:B------:R-:W1:Y:S07]  /*0010*/  S2R R0, SR_TID.X ;  /* 0x0000000000007919 */ /* 0x000e6e0000002100 */
[----:B------:R-:W2:Y:S01]  /*0020*/  LDC.64 R8, c[0x0][0x210] ;  /* 0x00008400ff087b82 */ /* 0x000ea20000000a00 */
[----:B------:R-:W-:Y:S01]  /*0030*/  ULDC.64 UR4, c[0x0][0x208] ;  /* 0x0000820000047ab9 */ /* 0x000fe20000000a00 */
[----:B------:R-:W3:Y:S01]  /*0040*/  S2R R3, SR_CTAID.X ;  /* 0x0000000000037919 */ /* 0x000ee20000002500 */
[----:B-1----:R-:W-:-:S04]  /*0050*/  SHF.L.U32 R0, R0, 0x1, RZ ;  /* 0x0000000100007819 */ /* 0x002fc800000006ff */
[----:B------:R-:W-:-:S04]  /*0060*/  LOP3.LUT R0, R0, 0xfe, RZ, 0xc0, !PT ;  /* 0x000000fe00007812 */ /* 0x000fc800078ec0ff */
[----:B---3--:R-:W-:-:S04]  /*0070*/  LEA R0, R3, R0, 0x8 ;  /* 0x0000000003007211 */ /* 0x008fc800078e40ff */
[----:B------:R-:W-:-:S05]  /*0080*/  SHF.L.U32 R3, R0, 0x2, RZ ;  /* 0x0000000200037819 */ /* 0x000fca00000006ff */
[----:B--2---:R-:W-:-:S05]  /*0090*/  IMAD.WIDE R8, R3, 0x4, R8 ;  /* 0x0000000403087825 */ /* 0x004fca00078e0208 */
[----:B------:R-:W2:Y:S04]  /*00a0*/  LDG.E.EL R5, desc[UR4][R8.64] ;  /* 0x0000000408057981 */ /* 0x000ea8000c2e1900 */
[----:B------:R-:W2:Y:S04]  /*00b0*/  LDG.E.EL R3, desc[UR4][R8.64+0x4] ;  /* 0x0000040408037981 */ /* 0x000ea8000c2e1900 */
[----:B------:R-:W3:Y:S04]  /*00c0*/  LDG.E.EL R11, desc[UR4][R8.64+0x8] ;  /* 0x00000804080b7981 */ /* 0x000ee8000c2e1900 */
[----:B------:R-:W4:Y:S04]  /*00d0*/  LDG.E.EL R10, desc[UR4][R8.64+0x10] ;  /* 0x00001004080a7981 */ /* 0x000f28000c2e1900 */
[----:B------:R-:W4:Y:S04]  /*00e0*/  LDG.E.EL R7, desc[UR4][R8.64+0x14] ;  /* 0x0000140408077981 */ /* 0x000f28000c2e1900 */
[----:B------:R-:W5:Y:S04]  /*00f0*/  LDG.E.EL R13, desc[UR4][R8.64+0xc] ;  /* 0x00000c04080d7981 */ /* 0x000f68000c2e1900 */
[----:B------:R-:W5:Y:S04]  /*0100*/  LDG.E.EL R6, desc[UR4][R8.64+0x18] ;  /* 0x0000180408067981 */ /* 0x000f68000c2e1900 */
[----:B------:R1:W5:Y:S02]  /*0110*/  LDG.E.EL R4, desc[UR4][R8.64+0x1c] ;  /* 0x00001c0408047981 */ /* 0x000364000c2e1900 */
[----:B-1----:R-:W1:Y:S02]  /*0120*/  LDC.64 R8, c[0x0][0x218] ;  /* 0x00008600ff087b82 */ /* 0x002e640000000a00 */
[----:B-1----:R-:W-:-:S04]  /*0130*/  IMAD.WIDE R8, R0, 0x4, R8 ;  /* 0x0000000400087825 */ /* 0x002fc800078e0208 */
[----:B--2---:R-:W-:-:S04]  /*0140*/  FADD R2, R5, R3 ;  /* 0x0000000305027221 */ /* 0x004fc80000000000 */
[----:B---3--:R-:W-:Y:S01]  /*0150*/  FADD R2, R11, R2 ;  /* 0x000000020b027221 */ /* 0x008fe20000000000 */
[----:B----4-:R-:W-:-:S03]  /*0160*/  FADD R15, R10, R7 ;  /* 0x000000070a0f7221 */ /* 0x010fc60000000000 */
[----:B-----5:R-:W-:Y:S01]  /*0170*/  FADD R2, R13, R2 ;  /* 0x000000020d027221 */ /* 0x020fe20000000000 */
[----:B------:R-:W-:-:S03]  /*0180*/  FADD R15, R6, R15 ;  /* 0x0000000f060f7221 */ /* 0x000fc60000000000 */
[----:B------:R-:W-:Y:S01]  /*0190*/  FMUL R2, R2, 0.25 ;  /* 0x3e80000002027820 */ /* 0x000fe20000400000 */
[----:B------:R-:W-:-:S03]  /*01a0*/  FADD R15, R4, R15 ;  /* 0x0000000f040f7221 */ /* 0x000fc60000000000 */
[--C-:B------:R-:W-:Y:S01]  /*01b0*/  FADD R12, R3, -R2.reuse ;  /* 0x80000002030c7221 */ /* 0x100fe20000000000 */
[--C-:B------:R-:W-:Y:S01]  /*01c0*/  FADD R5, R5, -R2.reuse ;  /* 0x8000000205057221 */ /* 0x100fe20000000000 */
[--C-:B------:R-:W-:Y:S01]  /*01d0*/  FADD R11, R11, -R2.reuse ;  /* 0x800000020b0b7221 */ /* 0x100fe20000000000 */
[----:B------:R-:W-:Y:S01]  /*01e0*/  FMUL R3, R15, 0.25 ;  /* 0x3e8000000f037820 */ /* 0x000fe20000400000 */
[----:B------:R-:W-:Y:S01]  /*01f0*/  FMUL R12, R12, R12 ;  /* 0x0000000c0c0c7220 */ /* 0x000fe20000400000 */
[----:B------:R-:W-:Y:S02]  /*0200*/  FADD R13, R13, -R2 ;  /* 0x800000020d0d7221 */ /* 0x000fe40000000000 */
[--C-:B------:R-:W-:Y:S01]  /*0210*/  FADD R7, R7, -R3.reuse ;  /* 0x8000000307077221 */ /* 0x100fe20000000000 */
[----:B------:R-:W-:Y:S01]  /*0220*/  FFMA R12, R5, R5, R12 ;  /* 0x00000005050c7223 */ /* 0x000fe2000000000c */
[--C-:B------:R-:W-:Y:S01]  /*0230*/  FADD R10, R10, -R3.reuse ;  /* 0x800000030a0a7221 */ /* 0x100fe20000000000 */
[----:B------:R-:W-:Y:S01]  /*0240*/  FADD R5, R6, -R3 ;  /* 0x8000000306057221 */ /* 0x000fe20000000000 */
[----:B------:R-:W-:Y:S01]  /*0250*/  FMUL R7, R7, R7 ;  /* 0x0000000707077220 */ /* 0x000fe20000400000 */
[----:B------:R-:W-:Y:S01]  /*0260*/  FFMA R12, R11, R11, R12 ;  /* 0x0000000b0b0c7223 */ /* 0x000fe2000000000c */
[----:B------:R-:W-:Y:S01]  /*0270*/  HFMA2.MMA R11, -RZ, RZ, 1.625, 0 ;  /* 0x3e800000ff0b7435 */ /* 0x000fe200000001ff */
[----:B------:R-:W-:Y:S01]  /*0280*/  STG.E.64 desc[UR4][R8.64], R2 ;  /* 0x0000000208007986 */ /* 0x000fe2000c101b04 */
[----:B------:R-:W-:Y:S01]  /*0290*/  FFMA R10, R10, R10, R7 ;  /* 0x0000000a0a0a7223 */ /* 0x000fe20000000007 */
[----:B------:R-:W-:Y:S01]  /*02a0*/  FFMA R12, R13, R13, R12 ;  /* 0x0000000d0d0c7223 */ /* 0x000fe2000000000c */
[----:B------:R-:W1:Y:S02]  /*02b0*/  LDC.64 R6, c[0x0][0x220] ;  /* 0x00008800ff067b82 */ /* 0x000e640000000a00 */
[----:B------:R-:W-:Y:S01]  /*02c0*/  FFMA R10, R5, R5, R10 ;  /* 0x00000005050a7223 */ /* 0x000fe2000000000a */
[----:B------:R-:W-:-:S03]  /*02d0*/  FADD R5, R4, -R3 ;  /* 0x8000000304057221 */ /* 0x000fc60000000000 */
[----:B------:R-:W-:Y:S01]  /*02e0*/  FFMA R12, R12, R11, 9.9999997473787516356e-06 ;  /* 0x3727c5ac0c0c7423 */ /* 0x000fe2000000000b */
[----:B------:R-:W-:-:S04]  /*02f0*/  FFMA R10, R5, R5, R10 ;  /* 0x00000005050a7223 */ /* 0x000fc8000000000a */
[----:B------:R-:W-:Y:S01]  /*0300*/  FFMA R10, R10, R11, 9.9999997473787516356e-06 ;  /* 0x3727c5ac0a0a7423 */ /* 0x000fe2000000000b */
[----:B------:R-:W-:Y:S08]  /*0310*/  MUFU.RSQ R12, R12 ;  /* 0x0000000c000c7308 */ /* 0x000ff00000001400 */
[----:B------:R-:W2:Y:S01]  /*0320*/  MUFU.RSQ R13, R10 ;  /* 0x0000000a000d7308 */ /* 0x000ea20000001400 */
[----:B-1----:R-:W-:-:S05]  /*0330*/  IMAD.WIDE R6, R0, 0x4, R6 ;  /* 0x0000000400067825 */ /* 0x002fca00078e0206 */
[----:B--2---:R-:W-:Y:S01]  /*0340*/  STG.E.64 desc[UR4][R6.64], R12 ;  /* 0x0000000c06007986 */ /* 0x004fe2000c101b04 */
[----:B------:R-:W-:Y:S05]  /*0350*/  EXIT ;  /* 0x000000000000794d */ /* 0x000fea0003800000 */
.L_x_0:
[----:B------:R-:W-:-:S00]  /*0360*/  BRA `(.L_x_0) ;  /* 0xfffffffc00fc7947 */ /* 0x000fc0000383ffff */
[----:B------:R-:W-:-:S00]  /*0370*/  NOP ;  /* 0x0000000000007918 */ /* 0x000fc00000000000 */
        /* <DEDUP_REMOVED lines=8> */
.L_x_1:


//--------------------- .nv.global.init           --------------------------
	.section	.nv.global.init,"aw",@progbits
.nv.global.init:
	.type		_$_str,@object
	.size		_$_str,(.L_0 - _$_str)
_$_str:
        /*0000*/ 	.byte	0x5f, 0x5f, 0x43, 0x55, 0x44, 0x41, 0x5f, 0x46, 0x54, 0x5a, 0x00
.L_0:


//--------------------- .nv.constant0.triton_poi_fused__native_batch_norm_legit_41 --------------------------
	.section	.nv.constant0.triton_poi_fused__native_batch_norm_legit_41,"a",@progbits
	.sectionflags	@""
	.align	4
.nv.constant0.triton_poi_fused__native_batch_norm_legit_41:
	.zero		556
